//
// Generated by NVIDIA NVVM Compiler
//
// Compiler Build ID: CL-36424714
// Cuda compilation tools, release 13.0, V13.0.88
// Based on NVVM 20.0.0
//

.version 9.0
.target sm_100
.address_size 64

	// .globl	_Z17compute_magnitudePK6float2Pfi

.visible .entry _Z17compute_magnitudePK6float2Pfi(
	.param .u64 .ptr .align 1 _Z17compute_magnitudePK6float2Pfi_param_0,
	.param .u64 .ptr .align 1 _Z17compute_magnitudePK6float2Pfi_param_1,
	.param .u32 _Z17compute_magnitudePK6float2Pfi_param_2
)
{
	.reg .pred 	%p<2>;
	.reg .b32 	%r<5>;
	.reg .b32 	%f<6>;
	.reg .b64 	%rd<9>;

	ld.param.u64 	%rd1, [_Z17compute_magnitudePK6float2Pfi_param_0];
	ld.param.u64 	%rd2, [_Z17compute_magnitudePK6float2Pfi_param_1];
	ld.param.u32 	%r2, [_Z17compute_magnitudePK6float2Pfi_param_2];
	mov.u32 	%r1, %tid.x;
	setp.ge.s32 	%p1, %r1, %r2;
	@%p1 bra 	$L__BB0_2;
	cvta.to.global.u64 	%rd3, %rd1;
	cvta.to.global.u64 	%rd4, %rd2;
	mov.u32 	%r3, %ctaid.x;
	mad.lo.s32 	%r4, %r2, %r3, %r1;
	mul.wide.u32 	%rd5, %r4, 8;
	add.s64 	%rd6, %rd3, %rd5;
	ld.global.nc.v2.f32 	{%f1, %f2}, [%rd6];
	mul.f32 	%f3, %f2, %f2;
	fma.rn.f32 	%f4, %f1, %f1, %f3;
	sqrt.rn.f32 	%f5, %f4;
	mul.wide.u32 	%rd7, %r4, 4;
	add.s64 	%rd8, %rd4, %rd7;
	st.global.f32 	[%rd8], %f5;
$L__BB0_2:
	ret;

}


// ===== COMPILED SASS (sm_100) =====

	.target	sm_100

	.elftype	@"ET_EXEC"


//--------------------- .note.nv.tkinfo           --------------------------
	.section	.note.nv.tkinfo,"",@"SHT_NOTE"
	.sectionflags	@"SHF_NOTE_NV_TKINFO"
	.tkinfo
        /*0018*/ 	.word	0x00000002
        /*0030*/ 	.string	""
        /*0030*/ 	.string	"ptxas"
        /*0030*/ 	.string	"Cuda compilation tools, release 13.0, V13.0.88"
        /*0030*/ 	.string	"Build cuda_13.0.r13.0/compiler.36424714_0"
        /*0030*/ 	.string	"-arch sm_100 -m 64 "



//--------------------- .note.nv.cuinfo           --------------------------
	.section	.note.nv.cuinfo,"",@"SHT_NOTE"
	.sectionflags	@"SHF_NOTE_NV_CUINFO"
        /*0018*/ 	.short	0x0002
        /*001a*/ 	.short	0x0064
        /*001c*/ 	.short	0x0082
	.zero		2


//--------------------- .nv.info                  --------------------------
	.section	.nv.info,"",@"SHT_CUDA_INFO"
	.align	4


	//----- nvinfo : EIATTR_REGCOUNT
	.align		4
        /*0000*/ 	.byte	0x04, 0x2f
        /*0002*/ 	.short	(.L_1 - .L_0)
	.align		4
.L_0:
        /*0004*/ 	.word	index@(_Z17compute_magnitudePK6float2Pfi)
        /*0008*/ 	.word	0x0000000b


	//----- nvinfo : EIATTR_FRAME_SIZE
	.align		4
.L_1:
        /*000c*/ 	.byte	0x04, 0x11
        /*000e*/ 	.short	(.L_3 - .L_2)
	.align		4
.L_2:
        /*0010*/ 	.word	index@($__internal_0_$__cuda_sm20_sqrt_rn_f32_slowpath)
        /*0014*/ 	.word	0x00000000


	//----- nvinfo : EIATTR_FRAME_SIZE
	.align		4
.L_3:
        /*0018*/ 	.byte	0x04, 0x11
        /*001a*/ 	.short	(.L_5 - .L_4)
	.align		4
.L_4:
        /*001c*/ 	.word	index@(_Z17compute_magnitudePK6float2Pfi)
        /*0020*/ 	.word	0x00000000


	//----- nvinfo : EIATTR_MIN_STACK_SIZE
	.align		4
.L_5:
        /*0024*/ 	.byte	0x04, 0x12
        /*0026*/ 	.short	(.L_7 - .L_6)
	.align		4
.L_6:
        /*0028*/ 	.word	index@(_Z17compute_magnitudePK6float2Pfi)
        /*002c*/ 	.word	0x00000000
.L_7:


//--------------------- .nv.compat                --------------------------
	.section	.nv.compat,"",@"SHT_CUDA_COMPAT_INFO"
	.align	4
        /*0000*/ 	.byte	0x02, 0x09, 0x00, 0x00, 0x02, 0x02, 0x01, 0x00, 0x02, 0x05, 0x05, 0x00, 0x03, 0x07, 0x01, 0x01
        /*0010*/ 	.byte	0x02, 0x03, 0x00, 0x00, 0x02, 0x06, 0x01, 0x00, 0x04, 0x0b, 0x08, 0x00, 0x01, 0x00, 0x00, 0x00
        /*0020*/ 	.byte	0x00, 0x00, 0x00, 0x00


//--------------------- .nv.info._Z17compute_magnitudePK6float2Pfi --------------------------
	.section	.nv.info._Z17compute_magnitudePK6float2Pfi,"",@"SHT_CUDA_INFO"
	.sectionflags	@""
	.align	4


	//----- nvinfo : EIATTR_CUDA_API_VERSION
	.align		4
        /*0000*/ 	.byte	0x04, 0x37
        /*0002*/ 	.short	(.L_9 - .L_8)
.L_8:
        /*0004*/ 	.word	0x00000082


	//----- nvinfo : EIATTR_KPARAM_INFO
	.align		4
.L_9:
        /*0008*/ 	.byte	0x04, 0x17
        /*000a*/ 	.short	(.L_11 - .L_10)
.L_10:
        /*000c*/ 	.word	0x00000000
        /*0010*/ 	.short	0x0002
        /*0012*/ 	.short	0x0010
        /*0014*/ 	.byte	0x00, 0xf0, 0x11, 0x00


	//----- nvinfo : EIATTR_KPARAM_INFO
	.align		4
.L_11:
        /*0018*/ 	.byte	0x04, 0x17
        /*001a*/ 	.short	(.L_13 - .L_12)
.L_12:
        /*001c*/ 	.word	0x00000000
        /*0020*/ 	.short	0x0001
        /*0022*/ 	.short	0x0008
        /*0024*/ 	.byte	0x00, 0xf5, 0x21, 0x00


	//----- nvinfo : EIATTR_KPARAM_INFO
	.align		4
.L_13:
        /*0028*/ 	.byte	0x04, 0x17
        /*002a*/ 	.short	(.L_15 - .L_14)
.L_14:
        /*002c*/ 	.word	0x00000000
        /*0030*/ 	.short	0x0000
        /*0032*/ 	.short	0x0000
        /*0034*/ 	.byte	0x00, 0xf5, 0x21, 0x00


	//----- nvinfo : EIATTR_SPARSE_MMA_MASK
	.align		4
.L_15:
        /*0038*/ 	.byte	0x03, 0x50
        /*003a*/ 	.short	0x0000


	//----- nvinfo : EIATTR_MAXREG_COUNT
	.align		4
        /*003c*/ 	.byte	0x03, 0x1b
        /*003e*/ 	.short	0x00ff


	//----- nvinfo : EIATTR_MERCURY_ISA_VERSION
	.align		4
        /*0040*/ 	.byte	0x03, 0x5f
        /*0042*/ 	.short	0x0101


	//----- nvinfo : EIATTR_VRC_CTA_INIT_COUNT
	.align		4
        /*0044*/ 	.byte	0x02, 0x4a
	.zero		1
	.zero		1


	//----- nvinfo : EIATTR_EXIT_INSTR_OFFSETS
	.align		4
        /*0048*/ 	.byte	0x04, 0x1c
        /*004a*/ 	.short	(.L_17 - .L_16)


	//   ....[0]....
.L_16:
        /*004c*/ 	.word	0x00000040


	//   ....[1]....
        /*0050*/ 	.word	0x000001e0


	//----- nvinfo : EIATTR_CRS_STACK_SIZE
	.align		4
.L_17:
        /*0054*/ 	.byte	0x04, 0x1e
        /*0056*/ 	.short	(.L_19 - .L_18)
.L_18:
        /*0058*/ 	.word	0x00000000


	//----- nvinfo : EIATTR_CBANK_PARAM_SIZE
	.align		4
.L_19:
        /*005c*/ 	.byte	0x03, 0x19
        /*005e*/ 	.short	0x0014


	//----- nvinfo : EIATTR_PARAM_CBANK
	.align		4
        /*0060*/ 	.byte	0x04, 0x0a
        /*0062*/ 	.short	(.L_21 - .L_20)
	.align		4
.L_20:
        /*0064*/ 	.word	index@(.nv.constant0._Z17compute_magnitudePK6float2Pfi)
        /*0068*/ 	.short	0x0380
        /*006a*/ 	.short	0x0014


	//----- nvinfo : EIATTR_SW_WAR
	.align		4
.L_21:
        /*006c*/ 	.byte	0x04, 0x36
        /*006e*/ 	.short	(.L_23 - .L_22)
.L_22:
        /*0070*/ 	.word	0x00000008
.L_23:


//--------------------- .nv.callgraph             --------------------------
	.section	.nv.callgraph,"",@"SHT_CUDA_CALLGRAPH"
	.align	4
	.sectionentsize	8
	.align		4
        /*0000*/ 	.word	0x00000000
	.align		4
        /*0004*/ 	.word	0xffffffff
	.align		4
        /*0008*/ 	.word	0x00000000
	.align		4
        /*000c*/ 	.word	0xfffffffe
	.align		4
        /*0010*/ 	.word	0x00000000
	.align		4
        /*0014*/ 	.word	0xfffffffd
	.align		4
        /*0018*/ 	.word	0x00000000
	.align		4
        /*001c*/ 	.word	0xfffffffc


//--------------------- .text._Z17compute_magnitudePK6float2Pfi --------------------------
	.section	.text._Z17compute_magnitudePK6float2Pfi,"ax",@progbits
	.align	128
        .global         _Z17compute_magnitudePK6float2Pfi
        .type           _Z17compute_magnitudePK6float2Pfi,@function
        .size           _Z17compute_magnitudePK6float2Pfi,(.L_x_5 - _Z17compute_magnitudePK6float2Pfi)
        .other          _Z17compute_magnitudePK6float2Pfi,@"STO_CUDA_ENTRY STV_DEFAULT"
_Z17compute_magnitudePK6float2Pfi:
.text._Z17compute_magnitudePK6float2Pfi:
[----:B------:R-:W-:Y:S01]  /*0000*/  LDC R1, c[0x0][0x37c] ;  /* 0x0000df00ff017b82 */ /* 0x000fe20000000800 */
[----:B------:R-:W0:Y:S01]  /*0010*/  S2R R2, SR_TID.X ;  /* 0x0000000000027919 */ /* 0x000e220000002100 */
[----:B------:R-:W0:Y:S02]  /*0020*/  LDCU UR6, c[0x0][0x390] ;  /* 0x00007200ff0677ac */ /* 0x000e240008000800 */
[----:B0-----:R-:W-:-:S13]  /*0030*/  ISETP.GE.AND P0, PT, R2, UR6, PT ;  /* 0x0000000602007c0c */ /* 0x001fda000bf06270 */
[----:B------:R-:W-:Y:S05]  /*0040*/  @P0 EXIT ;  /* 0x000000000000094d */ /* 0x000fea0003800000 */
[----:B------:R-:W0:Y:S01]  /*0050*/  S2R R3, SR_CTAID.X ;  /* 0x0000000000037919 */ /* 0x000e220000002500 */
[----:B------:R-:W1:Y:S01]  /*0060*/  LDC.64 R4, c[0x0][0x380] ;  /* 0x0000e000ff047b82 */ /* 0x000e620000000a00 */
[----:B------:R-:W2:Y:S01]  /*0070*/  LDCU.64 UR4, c[0x0][0x358] ;  /* 0x00006b00ff0477ac */ /* 0x000ea20008000a00 */
[----:B0-----:R-:W-:-:S04]  /*0080*/  IMAD R2, R3, UR6, R2 ;  /* 0x0000000603027c24 */ /* 0x001fc8000f8e0202 */
[----:B-1----:R-:W-:-:S06]  /*0090*/  IMAD.WIDE.U32 R4, R2, 0x8, R4 ;  /* 0x0000000802047825 */ /* 0x002fcc00078e0004 */
[----:B--2---:R-:W2:Y:S01]  /*00a0*/  LDG.E.64.CONSTANT R4, desc[UR4][R4.64] ;  /* 0x0000000404047981 */ /* 0x004ea2000c1e9b00 */
[----:B------:R-:W-:Y:S01]  /*00b0*/  BSSY.RECONVERGENT B0, `(.L_x_0) ;  /* 0x000000f000007945 */ /* 0x000fe20003800200 */
[----:B--2---:R-:W-:-:S04]  /*00c0*/  FMUL R3, R5, R5 ;  /* 0x0000000505037220 */ /* 0x004fc80000400000 */
[----:B------:R-:W-:-:S04]  /*00d0*/  FFMA R0, R4, R4, R3 ;  /* 0x0000000404007223 */ /* 0x000fc80000000003 */
[----:B------:R0:W1:Y:S01]  /*00e0*/  MUFU.RSQ R3, R0 ;  /* 0x0000000000037308 */ /* 0x0000620000001400 */
[----:B------:R-:W-:-:S04]  /*00f0*/  IADD3 R6, PT, PT, R0, -0xd000000, RZ ;  /* 0xf300000000067810 */ /* 0x000fc80007ffe0ff */
[----:B------:R-:W-:-:S13]  /*0100*/  ISETP.GT.U32.AND P0, PT, R6, 0x727fffff, PT ;  /* 0x727fffff0600780c */ /* 0x000fda0003f04070 */
[----:B01----:R-:W-:Y:S05]  /*0110*/  @!P0 BRA `(.L_x_1) ;  /* 0x0000000000108947 */ /* 0x003fea0003800000 */
[----:B------:R-:W-:-:S07]  /*0120*/  MOV R8, 0x140 ;  /* 0x0000014000087802 */ /* 0x000fce0000000f00 */
[----:B------:R-:W-:Y:S05]  /*0130*/  CALL.REL.NOINC `($__internal_0_$__cuda_sm20_sqrt_rn_f32_slowpath) ;  /* 0x00000000002c7944 */ /* 0x000fea0003c00000 */
[----:B------:R-:W-:Y:S01]  /*0140*/  MOV R7, R3 ;  /* 0x0000000300077202 */ /* 0x000fe20000000f00 */
[----:B------:R-:W-:Y:S06]  /*0150*/  BRA `(.L_x_2) ;  /* 0x0000000000107947 */ /* 0x000fec0003800000 */
.L_x_1:
[----:B------:R-:W-:Y:S01]  /*0160*/  FMUL.FTZ R7, R0, R3 ;  /* 0x0000000300077220 */ /* 0x000fe20000410000 */
[----:B------:R-:W-:-:S03]  /*0170*/  FMUL.FTZ R3, R3, 0.5 ;  /* 0x3f00000003037820 */ /* 0x000fc60000410000 */
[----:B------:R-:W-:-:S04]  /*0180*/  FFMA R0, -R7, R7, R0 ;  /* 0x0000000707007223 */ /* 0x000fc80000000100 */
[----:B------:R-:W-:-:S07]  /*0190*/  FFMA R7, R0, R3, R7 ;  /* 0x0000000300077223 */ /* 0x000fce0000000007 */
.L_x_2:
[----:B------:R-:W-:Y:S05]  /*01a0*/  BSYNC.RECONVERGENT B0 ;  /* 0x0000000000007941 */ /* 0x000fea0003800200 */
.L_x_0:
[----:B------:R-:W0:Y:S02]  /*01b0*/  LDC.64 R4, c[0x0][0x388] ;  /* 0x0000e200ff047b82 */ /* 0x000e240000000a00 */
[----:B0-----:R-:W-:-:S05]  /*01c0*/  IMAD.WIDE.U32 R2, R2, 0x4, R4 ;  /* 0x0000000402027825 */ /* 0x001fca00078e0004 */
[----:B------:R-:W-:Y:S01]  /*01d0*/  STG.E desc[UR4][R2.64], R7 ;  /* 0x0000000702007986 */ /* 0x000fe2000c101904 */
[----:B------:R-:W-:Y:S05]  /*01e0*/  EXIT ;  /* 0x000000000000794d */ /* 0x000fea0003800000 */
        .weak           $__internal_0_$__cuda_sm20_sqrt_rn_f32_slowpath
        .type           $__internal_0_$__cuda_sm20_sqrt_rn_f32_slowpath,@function
        .size           $__internal_0_$__cuda_sm20_sqrt_rn_f32_slowpath,(.L_x_5 - $__internal_0_$__cuda_sm20_sqrt_rn_f32_slowpath)
$__internal_0_$__cuda_sm20_sqrt_rn_f32_slowpath:
[----:B------:R-:W-:-:S13]  /*01f0*/  LOP3.LUT P0, RZ, R0, 0x7fffffff, RZ, 0xc0, !PT ;  /* 0x7fffffff00ff7812 */ /* 0x000fda000780c0ff */
[----:B------:R-:W-:Y:S01]  /*0200*/  @!P0 MOV R3, R0 ;  /* 0x0000000000038202 */ /* 0x000fe20000000f00 */
[----:B------:R-:W-:Y:S06]  /*0210*/  @!P0 BRA `(.L_x_3) ;  /* 0x0000000000408947 */ /* 0x000fec0003800000 */
[----:B------:R-:W-:-:S13]  /*0220*/  FSETP.GEU.FTZ.AND P0, PT, R0, RZ, PT ;  /* 0x000000ff0000720b */ /* 0x000fda0003f1e000 */
[----:B------:R-:W-:Y:S01]  /*0230*/  @!P0 MOV R3, 0x7fffffff ;  /* 0x7fffffff00038802 */ /* 0x000fe20000000f00 */
[----:B------:R-:W-:Y:S06]  /*0240*/  @!P0 BRA `(.L_x_3) ;  /* 0x0000000000348947 */ /* 0x000fec0003800000 */
[----:B------:R-:W-:-:S13]  /*0250*/  FSETP.GTU.FTZ.AND P0, PT, |R0|, +INF , PT ;  /* 0x7f8000000000780b */ /* 0x000fda0003f1c200 */
[----:B------:R-:W-:Y:S01]  /*0260*/  @P0 FADD.FTZ R3, R0, 1 ;  /* 0x3f80000000030421 */ /* 0x000fe20000010000 */
[----:B------:R-:W-:Y:S06]  /*0270*/  @P0 BRA `(.L_x_3) ;  /* 0x0000000000280947 */ /* 0x000fec0003800000 */
[----:B------:R-:W-:-:S13]  /*0280*/  FSETP.NEU.FTZ.AND P0, PT, |R0|, +INF , PT ;  /* 0x7f8000000000780b */ /* 0x000fda0003f1d200 */
[----:B------:R-:W-:-:S04]  /*0290*/  @P0 FFMA R4, R0, 1.84467440737095516160e+19, RZ ;  /* 0x5f80000000040823 */ /* 0x000fc800000000ff */
[----:B------:R-:W0:Y:S02]  /*02a0*/  @P0 MUFU.RSQ R3, R4 ;  /* 0x0000000400030308 */ /* 0x000e240000001400 */
[----:B0-----:R-:W-:Y:S01]  /*02b0*/  @P0 FMUL.FTZ R5, R4, R3 ;  /* 0x0000000304050220 */ /* 0x001fe20000410000 */
[----:B------:R-:W-:Y:S01]  /*02c0*/  @P0 FMUL.FTZ R7, R3, 0.5 ;  /* 0x3f00000003070820 */ /* 0x000fe20000410000 */
[----:B------:R-:W-:Y:S02]  /*02d0*/  @!P0 MOV R3, R0 ;  /* 0x0000000000038202 */ /* 0x000fe40000000f00 */
[----:B------:R-:W-:-:S04]  /*02e0*/  @P0 FADD.FTZ R6, -R5, -RZ ;  /* 0x800000ff05060221 */ /* 0x000fc80000010100 */
[----:B------:R-:W-:-:S04]  /*02f0*/  @P0 FFMA R6, R5, R6, R4 ;  /* 0x0000000605060223 */ /* 0x000fc80000000004 */
[----:B------:R-:W-:-:S04]  /*0300*/  @P0 FFMA R6, R6, R7, R5 ;  /* 0x0000000706060223 */ /* 0x000fc80000000005 */
[----:B------:R-:W-:-:S07]  /*0310*/  @P0 FMUL.FTZ R3, R6, 2.3283064365386962891e-10 ;  /* 0x2f80000006030820 */ /* 0x000fce0000410000 */
.L_x_3:
[----:B------:R-:W-:Y:S01]  /*0320*/  HFMA2 R5, -RZ, RZ, 0, 0 ;  /* 0x00000000ff057431 */ /* 0x000fe200000001ff */
[----:B------:R-:W-:-:S04]  /*0330*/  MOV R4, R8 ;  /* 0x0000000800047202 */ /* 0x000fc80000000f00 */
[----:B------:R-:W-:Y:S05]  /*0340*/  RET.REL.NODEC R4 `(_Z17compute_magnitudePK6float2Pfi) ;  /* 0xfffffffc042c7950 */ /* 0x000fea0003c3ffff */
.L_x_4:
[----:B------:R-:W-:-:S00]  /*0350*/  BRA `(.L_x_4) ;  /* 0xfffffffc00fc7947 */ /* 0x000fc0000383ffff */
[----:B------:R-:W-:-:S00]  /*0360*/  NOP ;  /* 0x0000000000007918 */ /* 0x000fc00000000000 */
        /* <DEDUP_REMOVED lines=9> */
.L_x_5:


//--------------------- .nv.shared.reserved.0     --------------------------
	.section	.nv.shared.reserved.0,"aw",@nobits
	.weak		__nv_reservedSMEM_offset_0_alias
	.size		__nv_reservedSMEM_offset_0_alias, 0, 64
	.other		__nv_reservedSMEM_offset_0_alias,@"STO_CUDA_RESERVED_SHARED STV_DEFAULT"
__nv_reservedSMEM_offset_0_alias:
	.zero		0
	.zero		64


//--------------------- .nv.constant0._Z17compute_magnitudePK6float2Pfi --------------------------
	.section	.nv.constant0._Z17compute_magnitudePK6float2Pfi,"a",@progbits
	.sectionflags	@""
	.align	4
.nv.constant0._Z17compute_magnitudePK6float2Pfi:
	.zero		916


//--------------------- SYMBOLS --------------------------

	.type		.nv.reservedSmem.offset0,@object
	.size		.nv.reservedSmem.offset0,0x4
